//
// Generated by NVIDIA NVVM Compiler
//
// Compiler Build ID: CL-36424714
// Cuda compilation tools, release 13.0, V13.0.88
// Based on NVVM 20.0.0
//

.version 9.0
.target sm_100
.address_size 64

	// .globl	_Z7kernelAPfi

.visible .entry _Z7kernelAPfi(
	.param .u64 .ptr .align 1 _Z7kernelAPfi_param_0,
	.param .u32 _Z7kernelAPfi_param_1
)
{
	.reg .pred 	%p<5>;
	.reg .b32 	%r<10>;
	.reg .b32 	%f<3>;
	.reg .b64 	%rd<5>;

	ld.param.u64 	%rd1, [_Z7kernelAPfi_param_0];
	ld.param.u32 	%r4, [_Z7kernelAPfi_param_1];
	mov.u32 	%r1, %ctaid.x;
	mov.u32 	%r5, %ntid.x;
	mov.u32 	%r2, %tid.x;
	mad.lo.s32 	%r3, %r1, %r5, %r2;
	setp.ge.s32 	%p1, %r3, %r4;
	@%p1 bra 	$L__BB0_2;
	cvta.to.global.u64 	%rd2, %rd1;
	mul.wide.s32 	%rd3, %r3, 4;
	add.s64 	%rd4, %rd2, %rd3;
	ld.global.f32 	%f1, [%rd4];
	add.f32 	%f2, %f1, %f1;
	st.global.f32 	[%rd4], %f2;
$L__BB0_2:
	setp.ne.s32 	%p2, %r2, 0;
	mov.u32 	%r6, %nctaid.x;
	add.s32 	%r8, %r6, -1;
	setp.ne.s32 	%p3, %r1, %r8;
	or.pred  	%p4, %p2, %p3;
	@%p4 bra 	$L__BB0_4;
	// begin inline asm
	griddepcontrol.launch_dependents;
	// end inline asm
$L__BB0_4:
	ret;

}
	// .globl	_Z7kernelBPfi
.visible .entry _Z7kernelBPfi(
	.param .u64 .ptr .align 1 _Z7kernelBPfi_param_0,
	.param .u32 _Z7kernelBPfi_param_1
)
{
	.reg .pred 	%p<2>;
	.reg .b32 	%r<6>;
	.reg .b32 	%f<3>;
	.reg .b64 	%rd<5>;

	ld.param.u64 	%rd1, [_Z7kernelBPfi_param_0];
	ld.param.u32 	%r2, [_Z7kernelBPfi_param_1];
	mov.u32 	%r3, %ctaid.x;
	mov.u32 	%r4, %ntid.x;
	mov.u32 	%r5, %tid.x;
	mad.lo.s32 	%r1, %r3, %r4, %r5;
	setp.ge.s32 	%p1, %r1, %r2;
	@%p1 bra 	$L__BB1_2;
	cvta.to.global.u64 	%rd2, %rd1;
	mul.wide.s32 	%rd3, %r1, 4;
	add.s64 	%rd4, %rd2, %rd3;
	ld.global.f32 	%f1, [%rd4];
	add.f32 	%f2, %f1, 0f41200000;
	st.global.f32 	[%rd4], %f2;
$L__BB1_2:
	ret;

}
	// .globl	_Z7kernelCPfi
.visible .entry _Z7kernelCPfi(
	.param .u64 .ptr .align 1 _Z7kernelCPfi_param_0,
	.param .u32 _Z7kernelCPfi_param_1
)
{
	.reg .pred 	%p<2>;
	.reg .b32 	%r<6>;
	.reg .b32 	%f<3>;
	.reg .b64 	%rd<5>;

	ld.param.u64 	%rd1, [_Z7kernelCPfi_param_0];
	ld.param.u32 	%r2, [_Z7kernelCPfi_param_1];
	mov.u32 	%r3, %ctaid.x;
	mov.u32 	%r4, %ntid.x;
	mov.u32 	%r5, %tid.x;
	mad.lo.s32 	%r1, %r3, %r4, %r5;
	setp.ge.s32 	%p1, %r1, %r2;
	@%p1 bra 	$L__BB2_2;
	cvta.to.global.u64 	%rd2, %rd1;
	mul.wide.s32 	%rd3, %r1, 4;
	add.s64 	%rd4, %rd2, %rd3;
	ld.global.f32 	%f1, [%rd4];
	add.f32 	%f2, %f1, 0f41A00000;
	st.global.f32 	[%rd4], %f2;
$L__BB2_2:
	ret;

}


// ===== COMPILED SASS (sm_100) =====

	.target	sm_100

	.elftype	@"ET_EXEC"


//--------------------- .note.nv.tkinfo           --------------------------
	.section	.note.nv.tkinfo,"",@"SHT_NOTE"
	.sectionflags	@"SHF_NOTE_NV_TKINFO"
	.tkinfo
        /*0018*/ 	.word	0x00000002
        /*0030*/ 	.string	""
        /*0030*/ 	.string	"ptxas"
        /*0030*/ 	.string	"Cuda compilation tools, release 13.0, V13.0.88"
        /*0030*/ 	.string	"Build cuda_13.0.r13.0/compiler.36424714_0"
        /*0030*/ 	.string	"-arch sm_100 -m 64 "



//--------------------- .note.nv.cuinfo           --------------------------
	.section	.note.nv.cuinfo,"",@"SHT_NOTE"
	.sectionflags	@"SHF_NOTE_NV_CUINFO"
        /*0018*/ 	.short	0x0002
        /*001a*/ 	.short	0x0064
        /*001c*/ 	.short	0x0082
	.zero		2


//--------------------- .nv.info                  --------------------------
	.section	.nv.info,"",@"SHT_CUDA_INFO"
	.align	4


	//----- nvinfo : EIATTR_REGCOUNT
	.align		4
        /*0000*/ 	.byte	0x04, 0x2f
        /*0002*/ 	.short	(.L_1 - .L_0)
	.align		4
.L_0:
        /*0004*/ 	.word	index@(_Z7kernelAPfi)
        /*0008*/ 	.word	0x00000009


	//----- nvinfo : EIATTR_FRAME_SIZE
	.align		4
.L_1:
        /*000c*/ 	.byte	0x04, 0x11
        /*000e*/ 	.short	(.L_3 - .L_2)
	.align		4
.L_2:
        /*0010*/ 	.word	index@(_Z7kernelAPfi)
        /*0014*/ 	.word	0x00000000


	//----- nvinfo : EIATTR_REGCOUNT
	.align		4
.L_3:
        /*0018*/ 	.byte	0x04, 0x2f
        /*001a*/ 	.short	(.L_5 - .L_4)
	.align		4
.L_4:
        /*001c*/ 	.word	index@(_Z7kernelBPfi)
        /*0020*/ 	.word	0x00000008


	//----- nvinfo : EIATTR_FRAME_SIZE
	.align		4
.L_5:
        /*0024*/ 	.byte	0x04, 0x11
        /*0026*/ 	.short	(.L_7 - .L_6)
	.align		4
.L_6:
        /*0028*/ 	.word	index@(_Z7kernelBPfi)
        /*002c*/ 	.word	0x00000000


	//----- nvinfo : EIATTR_REGCOUNT
	.align		4
.L_7:
        /*0030*/ 	.byte	0x04, 0x2f
        /*0032*/ 	.short	(.L_9 - .L_8)
	.align		4
.L_8:
        /*0034*/ 	.word	index@(_Z7kernelCPfi)
        /*0038*/ 	.word	0x00000008


	//----- nvinfo : EIATTR_FRAME_SIZE
	.align		4
.L_9:
        /*003c*/ 	.byte	0x04, 0x11
        /*003e*/ 	.short	(.L_11 - .L_10)
	.align		4
.L_10:
        /*0040*/ 	.word	index@(_Z7kernelCPfi)
        /*0044*/ 	.word	0x00000000


	//----- nvinfo : EIATTR_MIN_STACK_SIZE
	.align		4
.L_11:
        /*0048*/ 	.byte	0x04, 0x12
        /*004a*/ 	.short	(.L_13 - .L_12)
	.align		4
.L_12:
        /*004c*/ 	.word	index@(_Z7kernelCPfi)
        /*0050*/ 	.word	0x00000000


	//----- nvinfo : EIATTR_MIN_STACK_SIZE
	.align		4
.L_13:
        /*0054*/ 	.byte	0x04, 0x12
        /*0056*/ 	.short	(.L_15 - .L_14)
	.align		4
.L_14:
        /*0058*/ 	.word	index@(_Z7kernelBPfi)
        /*005c*/ 	.word	0x00000000


	//----- nvinfo : EIATTR_MIN_STACK_SIZE
	.align		4
.L_15:
        /*0060*/ 	.byte	0x04, 0x12
        /*0062*/ 	.short	(.L_17 - .L_16)
	.align		4
.L_16:
        /*0064*/ 	.word	index@(_Z7kernelAPfi)
        /*0068*/ 	.word	0x00000000
.L_17:


//--------------------- .nv.compat                --------------------------
	.section	.nv.compat,"",@"SHT_CUDA_COMPAT_INFO"
	.align	4
        /*0000*/ 	.byte	0x02, 0x09, 0x00, 0x00, 0x02, 0x02, 0x01, 0x00, 0x02, 0x05, 0x05, 0x00, 0x03, 0x07, 0x01, 0x01
        /*0010*/ 	.byte	0x02, 0x03, 0x00, 0x00, 0x02, 0x06, 0x01, 0x00, 0x04, 0x0b, 0x08, 0x00, 0x09, 0x00, 0x00, 0x00
        /*0020*/ 	.byte	0x00, 0x00, 0x00, 0x00


//--------------------- .nv.info._Z7kernelCPfi    --------------------------
	.section	.nv.info._Z7kernelCPfi,"",@"SHT_CUDA_INFO"
	.sectionflags	@""
	.align	4


	//----- nvinfo : EIATTR_CUDA_API_VERSION
	.align		4
        /*0000*/ 	.byte	0x04, 0x37
        /*0002*/ 	.short	(.L_19 - .L_18)
.L_18:
        /*0004*/ 	.word	0x00000082


	//----- nvinfo : EIATTR_KPARAM_INFO
	.align		4
.L_19:
        /*0008*/ 	.byte	0x04, 0x17
        /*000a*/ 	.short	(.L_21 - .L_20)
.L_20:
        /*000c*/ 	.word	0x00000000
        /*0010*/ 	.short	0x0001
        /*0012*/ 	.short	0x0008
        /*0014*/ 	.byte	0x00, 0xf0, 0x11, 0x00


	//----- nvinfo : EIATTR_KPARAM_INFO
	.align		4
.L_21:
        /*0018*/ 	.byte	0x04, 0x17
        /*001a*/ 	.short	(.L_23 - .L_22)
.L_22:
        /*001c*/ 	.word	0x00000000
        /*0020*/ 	.short	0x0000
        /*0022*/ 	.short	0x0000
        /*0024*/ 	.byte	0x00, 0xf5, 0x21, 0x00


	//----- nvinfo : EIATTR_SPARSE_MMA_MASK
	.align		4
.L_23:
        /*0028*/ 	.byte	0x03, 0x50
        /*002a*/ 	.short	0x0000


	//----- nvinfo : EIATTR_MAXREG_COUNT
	.align		4
        /*002c*/ 	.byte	0x03, 0x1b
        /*002e*/ 	.short	0x00ff


	//----- nvinfo : EIATTR_MERCURY_ISA_VERSION
	.align		4
        /*0030*/ 	.byte	0x03, 0x5f
        /*0032*/ 	.short	0x0101


	//----- nvinfo : EIATTR_VRC_CTA_INIT_COUNT
	.align		4
        /*0034*/ 	.byte	0x02, 0x4a
	.zero		1
	.zero		1


	//----- nvinfo : EIATTR_EXIT_INSTR_OFFSETS
	.align		4
        /*0038*/ 	.byte	0x04, 0x1c
        /*003a*/ 	.short	(.L_25 - .L_24)


	//   ....[0]....
.L_24:
        /*003c*/ 	.word	0x00000070


	//   ....[1]....
        /*0040*/ 	.word	0x000000e0


	//----- nvinfo : EIATTR_CBANK_PARAM_SIZE
	.align		4
.L_25:
        /*0044*/ 	.byte	0x03, 0x19
        /*0046*/ 	.short	0x000c


	//----- nvinfo : EIATTR_PARAM_CBANK
	.align		4
        /*0048*/ 	.byte	0x04, 0x0a
        /*004a*/ 	.short	(.L_27 - .L_26)
	.align		4
.L_26:
        /*004c*/ 	.word	index@(.nv.constant0._Z7kernelCPfi)
        /*0050*/ 	.short	0x0380
        /*0052*/ 	.short	0x000c


	//----- nvinfo : EIATTR_SW_WAR
	.align		4
.L_27:
        /*0054*/ 	.byte	0x04, 0x36
        /*0056*/ 	.short	(.L_29 - .L_28)
.L_28:
        /*0058*/ 	.word	0x00000008
.L_29:


//--------------------- .nv.info._Z7kernelBPfi    --------------------------
	.section	.nv.info._Z7kernelBPfi,"",@"SHT_CUDA_INFO"
	.sectionflags	@""
	.align	4


	//----- nvinfo : EIATTR_CUDA_API_VERSION
	.align		4
        /*0000*/ 	.byte	0x04, 0x37
        /*0002*/ 	.short	(.L_31 - .L_30)
.L_30:
        /*0004*/ 	.word	0x00000082


	//----- nvinfo : EIATTR_KPARAM_INFO
	.align		4
.L_31:
        /*0008*/ 	.byte	0x04, 0x17
        /*000a*/ 	.short	(.L_33 - .L_32)
.L_32:
        /*000c*/ 	.word	0x00000000
        /*0010*/ 	.short	0x0001
        /*0012*/ 	.short	0x0008
        /*0014*/ 	.byte	0x00, 0xf0, 0x11, 0x00


	//----- nvinfo : EIATTR_KPARAM_INFO
	.align		4
.L_33:
        /*0018*/ 	.byte	0x04, 0x17
        /*001a*/ 	.short	(.L_35 - .L_34)
.L_34:
        /*001c*/ 	.word	0x00000000
        /*0020*/ 	.short	0x0000
        /*0022*/ 	.short	0x0000
        /*0024*/ 	.byte	0x00, 0xf5, 0x21, 0x00


	//----- nvinfo : EIATTR_SPARSE_MMA_MASK
	.align		4
.L_35:
        /*0028*/ 	.byte	0x03, 0x50
        /*002a*/ 	.short	0x0000


	//----- nvinfo : EIATTR_MAXREG_COUNT
	.align		4
        /*002c*/ 	.byte	0x03, 0x1b
        /*002e*/ 	.short	0x00ff


	//----- nvinfo : EIATTR_MERCURY_ISA_VERSION
	.align		4
        /*0030*/ 	.byte	0x03, 0x5f
        /*0032*/ 	.short	0x0101


	//----- nvinfo : EIATTR_VRC_CTA_INIT_COUNT
	.align		4
        /*0034*/ 	.byte	0x02, 0x4a
	.zero		1
	.zero		1


	//----- nvinfo : EIATTR_EXIT_INSTR_OFFSETS
	.align		4
        /*0038*/ 	.byte	0x04, 0x1c
        /*003a*/ 	.short	(.L_37 - .L_36)


	//   ....[0]....
.L_36:
        /*003c*/ 	.word	0x00000070


	//   ....[1]....
        /*0040*/ 	.word	0x000000e0


	//----- nvinfo : EIATTR_CBANK_PARAM_SIZE
	.align		4
.L_37:
        /*0044*/ 	.byte	0x03, 0x19
        /*0046*/ 	.short	0x000c


	//----- nvinfo : EIATTR_PARAM_CBANK
	.align		4
        /*0048*/ 	.byte	0x04, 0x0a
        /*004a*/ 	.short	(.L_39 - .L_38)
	.align		4
.L_38:
        /*004c*/ 	.word	index@(.nv.constant0._Z7kernelBPfi)
        /*0050*/ 	.short	0x0380
        /*0052*/ 	.short	0x000c


	//----- nvinfo : EIATTR_SW_WAR
	.align		4
.L_39:
        /*0054*/ 	.byte	0x04, 0x36
        /*0056*/ 	.short	(.L_41 - .L_40)
.L_40:
        /*0058*/ 	.word	0x00000008
.L_41:


//--------------------- .nv.info._Z7kernelAPfi    --------------------------
	.section	.nv.info._Z7kernelAPfi,"",@"SHT_CUDA_INFO"
	.sectionflags	@""
	.align	4


	//----- nvinfo : EIATTR_CUDA_API_VERSION
	.align		4
        /*0000*/ 	.byte	0x04, 0x37
        /*0002*/ 	.short	(.L_43 - .L_42)
.L_42:
        /*0004*/ 	.word	0x00000082


	//----- nvinfo : EIATTR_KPARAM_INFO
	.align		4
.L_43:
        /*0008*/ 	.byte	0x04, 0x17
        /*000a*/ 	.short	(.L_45 - .L_44)
.L_44:
        /*000c*/ 	.word	0x00000000
        /*0010*/ 	.short	0x0001
        /*0012*/ 	.short	0x0008
        /*0014*/ 	.byte	0x00, 0xf0, 0x11, 0x00


	//----- nvinfo : EIATTR_KPARAM_INFO
	.align		4
.L_45:
        /*0018*/ 	.byte	0x04, 0x17
        /*001a*/ 	.short	(.L_47 - .L_46)
.L_46:
        /*001c*/ 	.word	0x00000000
        /*0020*/ 	.short	0x0000
        /*0022*/ 	.short	0x0000
        /*0024*/ 	.byte	0x00, 0xf5, 0x21, 0x00


	//----- nvinfo : EIATTR_SPARSE_MMA_MASK
	.align		4
.L_47:
        /*0028*/ 	.byte	0x03, 0x50
        /*002a*/ 	.short	0x0000


	//----- nvinfo : EIATTR_MAXREG_COUNT
	.align		4
        /*002c*/ 	.byte	0x03, 0x1b
        /*002e*/ 	.short	0x00ff


	//----- nvinfo : EIATTR_MERCURY_ISA_VERSION
	.align		4
        /*0030*/ 	.byte	0x03, 0x5f
        /*0032*/ 	.short	0x0101


	//----- nvinfo : EIATTR_VRC_CTA_INIT_COUNT
	.align		4
        /*0034*/ 	.byte	0x02, 0x4a
	.zero		1
	.zero		1


	//----- nvinfo : EIATTR_EXIT_INSTR_OFFSETS
	.align		4
        /*0038*/ 	.byte	0x04, 0x1c
        /*003a*/ 	.short	(.L_49 - .L_48)


	//   ....[0]....
.L_48:
        /*003c*/ 	.word	0x00000110


	//   ....[1]....
        /*0040*/ 	.word	0x00000130


	//----- nvinfo : EIATTR_CBANK_PARAM_SIZE
	.align		4
.L_49:
        /*0044*/ 	.byte	0x03, 0x19
        /*0046*/ 	.short	0x000c


	//----- nvinfo : EIATTR_PARAM_CBANK
	.align		4
        /*0048*/ 	.byte	0x04, 0x0a
        /*004a*/ 	.short	(.L_51 - .L_50)
	.align		4
.L_50:
        /*004c*/ 	.word	index@(.nv.constant0._Z7kernelAPfi)
        /*0050*/ 	.short	0x0380
        /*0052*/ 	.short	0x000c


	//----- nvinfo : EIATTR_SW_WAR
	.align		4
.L_51:
        /*0054*/ 	.byte	0x04, 0x36
        /*0056*/ 	.short	(.L_53 - .L_52)
.L_52:
        /*0058*/ 	.word	0x00000008
.L_53:


//--------------------- .nv.callgraph             --------------------------
	.section	.nv.callgraph,"",@"SHT_CUDA_CALLGRAPH"
	.align	4
	.sectionentsize	8
	.align		4
        /*0000*/ 	.word	0x00000000
	.align		4
        /*0004*/ 	.word	0xffffffff
	.align		4
        /*0008*/ 	.word	0x00000000
	.align		4
        /*000c*/ 	.word	0xfffffffe
	.align		4
        /*0010*/ 	.word	0x00000000
	.align		4
        /*0014*/ 	.word	0xfffffffd
	.align		4
        /*0018*/ 	.word	0x00000000
	.align		4
        /*001c*/ 	.word	0xfffffffc


//--------------------- .text._Z7kernelCPfi       --------------------------
	.section	.text._Z7kernelCPfi,"ax",@progbits
	.align	128
        .global         _Z7kernelCPfi
        .type           _Z7kernelCPfi,@function
        .size           _Z7kernelCPfi,(.L_x_3 - _Z7kernelCPfi)
        .other          _Z7kernelCPfi,@"STO_CUDA_ENTRY STV_DEFAULT"
_Z7kernelCPfi:
.text._Z7kernelCPfi:
[----:B------:R-:W-:Y:S01]  /*0000*/  LDC R1, c[0x0][0x37c] ;  /* 0x0000df00ff017b82 */ /* 0x000fe20000000800 */
[----:B------:R-:W0:Y:S07]  /*0010*/  S2R R0, SR_TID.X ;  /* 0x0000000000007919 */ /* 0x000e2e0000002100 */
[----:B------:R-:W0:Y:S01]  /*0020*/  S2UR UR4, SR_CTAID.X ;  /* 0x00000000000479c3 */ /* 0x000e220000002500 */
[----:B------:R-:W1:Y:S07]  /*0030*/  LDCU UR5, c[0x0][0x388] ;  /* 0x00007100ff0577ac */ /* 0x000e6e0008000800 */
[----:B------:R-:W0:Y:S02]  /*0040*/  LDC R5, c[0x0][0x360] ;  /* 0x0000d800ff057b82 */ /* 0x000e240000000800 */
[----:B0-----:R-:W-:-:S05]  /*0050*/  IMAD R5, R5, UR4, R0 ;  /* 0x0000000405057c24 */ /* 0x001fca000f8e0200 */
[----:B-1----:R-:W-:-:S13]  /*0060*/  ISETP.GE.AND P0, PT, R5, UR5, PT ;  /* 0x0000000505007c0c */ /* 0x002fda000bf06270 */
[----:B------:R-:W-:Y:S05]  /*0070*/  @P0 EXIT ;  /* 0x000000000000094d */ /* 0x000fea0003800000 */
[----:B------:R-:W0:Y:S01]  /*0080*/  LDC.64 R2, c[0x0][0x380] ;  /* 0x0000e000ff027b82 */ /* 0x000e220000000a00 */
[----:B------:R-:W1:Y:S01]  /*0090*/  LDCU.64 UR4, c[0x0][0x358] ;  /* 0x00006b00ff0477ac */ /* 0x000e620008000a00 */
[----:B0-----:R-:W-:-:S05]  /*00a0*/  IMAD.WIDE R2, R5, 0x4, R2 ;  /* 0x0000000405027825 */ /* 0x001fca00078e0202 */
[----:B-1----:R-:W2:Y:S02]  /*00b0*/  LDG.E R0, desc[UR4][R2.64] ;  /* 0x0000000402007981 */ /* 0x002ea4000c1e1900 */
[----:B--2---:R-:W-:-:S05]  /*00c0*/  FADD R5, R0, 20 ;  /* 0x41a0000000057421 */ /* 0x004fca0000000000 */
[----:B------:R-:W-:Y:S01]  /*00d0*/  STG.E desc[UR4][R2.64], R5 ;  /* 0x0000000502007986 */ /* 0x000fe2000c101904 */
[----:B------:R-:W-:Y:S05]  /*00e0*/  EXIT ;  /* 0x000000000000794d */ /* 0x000fea0003800000 */
.L_x_0:
[----:B------:R-:W-:-:S00]  /*00f0*/  BRA `(.L_x_0) ;  /* 0xfffffffc00fc7947 */ /* 0x000fc0000383ffff */
[----:B------:R-:W-:-:S00]  /*0100*/  NOP ;  /* 0x0000000000007918 */ /* 0x000fc00000000000 */
[----:B------:R-:W-:-:S00]  /*0110*/  NOP ;  /* 0x0000000000007918 */ /* 0x000fc00000000000 */
[----:B------:R-:W-:-:S00]  /*0120*/  NOP ;  /* 0x0000000000007918 */ /* 0x000fc00000000000 */
[----:B------:R-:W-:-:S00]  /*0130*/  NOP ;  /* 0x0000000000007918 */ /* 0x000fc00000000000 */
[----:B------:R-:W-:-:S00]  /*0140*/  NOP ;  /* 0x0000000000007918 */ /* 0x000fc00000000000 */
[----:B------:R-:W-:-:S00]  /*0150*/  NOP ;  /* 0x0000000000007918 */ /* 0x000fc00000000000 */
[----:B------:R-:W-:-:S00]  /*0160*/  NOP ;  /* 0x0000000000007918 */ /* 0x000fc00000000000 */
[----:B------:R-:W-:-:S00]  /*0170*/  NOP ;  /* 0x0000000000007918 */ /* 0x000fc00000000000 */
.L_x_3:


//--------------------- .text._Z7kernelBPfi       --------------------------
	.section	.text._Z7kernelBPfi,"ax",@progbits
	.align	128
        .global         _Z7kernelBPfi
        .type           _Z7kernelBPfi,@function
        .size           _Z7kernelBPfi,(.L_x_4 - _Z7kernelBPfi)
        .other          _Z7kernelBPfi,@"STO_CUDA_ENTRY STV_DEFAULT"
_Z7kernelBPfi:
.text._Z7kernelBPfi:
        /* <DEDUP_REMOVED lines=15> */
.L_x_1:
        /* <DEDUP_REMOVED lines=9> */
.L_x_4:


//--------------------- .text._Z7kernelAPfi       --------------------------
	.section	.text._Z7kernelAPfi,"ax",@progbits
	.align	128
        .global         _Z7kernelAPfi
        .type           _Z7kernelAPfi,@function
        .size           _Z7kernelAPfi,(.L_x_5 - _Z7kernelAPfi)
        .other          _Z7kernelAPfi,@"STO_CUDA_ENTRY STV_DEFAULT"
_Z7kernelAPfi:
.text._Z7kernelAPfi:
[----:B------:R-:W-:Y:S01]  /*0000*/  LDC R1, c[0x0][0x37c] ;  /* 0x0000df00ff017b82 */ /* 0x000fe20000000800 */
[----:B------:R-:W0:Y:S07]  /*0010*/  S2R R4, SR_TID.X ;  /* 0x0000000000047919 */ /* 0x000e2e0000002100 */
[----:B------:R-:W0:Y:S01]  /*0020*/  S2UR UR6, SR_CTAID.X ;  /* 0x00000000000679c3 */ /* 0x000e220000002500 */
[----:B------:R-:W1:Y:S07]  /*0030*/  LDCU UR4, c[0x0][0x388] ;  /* 0x00007100ff0477ac */ /* 0x000e6e0008000800 */
[----:B------:R-:W0:Y:S02]  /*0040*/  LDC R5, c[0x0][0x360] ;  /* 0x0000d800ff057b82 */ /* 0x000e240000000800 */
[----:B0-----:R-:W-:-:S05]  /*0050*/  IMAD R5, R5, UR6, R4 ;  /* 0x0000000605057c24 */ /* 0x001fca000f8e0204 */
[----:B-1----:R-:W-:Y:S01]  /*0060*/  ISETP.GE.AND P0, PT, R5, UR4, PT ;  /* 0x0000000405007c0c */ /* 0x002fe2000bf06270 */
[----:B------:R-:W0:-:S12]  /*0070*/  LDCU.64 UR4, c[0x0][0x358] ;  /* 0x00006b00ff0477ac */ /* 0x000e180008000a00 */
[----:B------:R-:W1:Y:S02]  /*0080*/  @!P0 LDC.64 R2, c[0x0][0x380] ;  /* 0x0000e000ff028b82 */ /* 0x000e640000000a00 */
[----:B-1----:R-:W-:-:S05]  /*0090*/  @!P0 IMAD.WIDE R2, R5, 0x4, R2 ;  /* 0x0000000405028825 */ /* 0x002fca00078e0202 */
[----:B0-----:R-:W2:Y:S01]  /*00a0*/  @!P0 LDG.E R0, desc[UR4][R2.64] ;  /* 0x0000000402008981 */ /* 0x001ea2000c1e1900 */
[----:B------:R-:W0:Y:S01]  /*00b0*/  LDC R6, c[0x0][0x370] ;  /* 0x0000dc00ff067b82 */ /* 0x000e220000000800 */
[----:B--2---:R-:W-:Y:S01]  /*00c0*/  @!P0 FADD R5, R0, R0 ;  /* 0x0000000000058221 */ /* 0x004fe20000000000 */
[----:B0-----:R-:W-:-:S04]  /*00d0*/  IADD3 R0, PT, PT, R6, -0x1, RZ ;  /* 0xffffffff06007810 */ /* 0x001fc80007ffe0ff */
[----:B------:R0:W-:Y:S01]  /*00e0*/  @!P0 STG.E desc[UR4][R2.64], R5 ;  /* 0x0000000502008986 */ /* 0x0001e2000c101904 */
[----:B------:R-:W-:-:S04]  /*00f0*/  ISETP.NE.AND P0, PT, R0, UR6, PT ;  /* 0x0000000600007c0c */ /* 0x000fc8000bf05270 */
[----:B------:R-:W-:-:S13]  /*0100*/  ISETP.NE.OR P0, PT, R4, RZ, P0 ;  /* 0x000000ff0400720c */ /* 0x000fda0000705670 */
[----:B0-----:R-:W-:Y:S05]  /*0110*/  @P0 EXIT ;  /* 0x000000000000094d */ /* 0x001fea0003800000 */
[----:B------:R-:W-:Y:S01]  /*0120*/  PREEXIT ;  /* 0x000000000000782d */ /* 0x000fe20000000000 */
[----:B------:R-:W-:Y:S05]  /*0130*/  EXIT ;  /* 0x000000000000794d */ /* 0x000fea0003800000 */
.L_x_2:
        /* <DEDUP_REMOVED lines=12> */
.L_x_5:


//--------------------- .nv.shared.reserved.0     --------------------------
	.section	.nv.shared.reserved.0,"aw",@nobits
	.weak		__nv_reservedSMEM_offset_0_alias
	.size		__nv_reservedSMEM_offset_0_alias, 0, 64
	.other		__nv_reservedSMEM_offset_0_alias,@"STO_CUDA_RESERVED_SHARED STV_DEFAULT"
__nv_reservedSMEM_offset_0_alias:
	.zero		0
	.zero		64


//--------------------- .nv.constant0._Z7kernelCPfi --------------------------
	.section	.nv.constant0._Z7kernelCPfi,"a",@progbits
	.sectionflags	@""
	.align	4
.nv.constant0._Z7kernelCPfi:
	.zero		908


//--------------------- .nv.constant0._Z7kernelBPfi --------------------------
	.section	.nv.constant0._Z7kernelBPfi,"a",@progbits
	.sectionflags	@""
	.align	4
.nv.constant0._Z7kernelBPfi:
	.zero		908


//--------------------- .nv.constant0._Z7kernelAPfi --------------------------
	.section	.nv.constant0._Z7kernelAPfi,"a",@progbits
	.sectionflags	@""
	.align	4
.nv.constant0._Z7kernelAPfi:
	.zero		908


//--------------------- SYMBOLS --------------------------

	.type		.nv.reservedSmem.offset0,@object
	.size		.nv.reservedSmem.offset0,0x4
